//
// Generated by NVIDIA NVVM Compiler
//
// Compiler Build ID: CL-36424714
// Cuda compilation tools, release 13.0, V13.0.88
// Based on NVVM 20.0.0
//

.version 9.0
.target sm_100
.address_size 64

	// .globl	_Z4demoPi

.visible .entry _Z4demoPi(
	.param .u64 .ptr .align 1 _Z4demoPi_param_0
)
{
	.reg .b32 	%r<4>;
	.reg .b64 	%rd<5>;

	ld.param.u64 	%rd1, [_Z4demoPi_param_0];
	cvta.to.global.u64 	%rd2, %rd1;
	mov.u32 	%r1, %tid.x;
	mul.wide.u32 	%rd3, %r1, 4;
	add.s64 	%rd4, %rd2, %rd3;
	ld.global.u32 	%r2, [%rd4];
	add.s32 	%r3, %r2, %r1;
	st.global.u32 	[%rd4], %r3;
	ret;

}


// ===== COMPILED SASS (sm_100) =====

	.target	sm_100

	.elftype	@"ET_EXEC"


//--------------------- .note.nv.tkinfo           --------------------------
	.section	.note.nv.tkinfo,"",@"SHT_NOTE"
	.sectionflags	@"SHF_NOTE_NV_TKINFO"
	.tkinfo
        /*0018*/ 	.word	0x00000002
        /*0030*/ 	.string	""
        /*0030*/ 	.string	"ptxas"
        /*0030*/ 	.string	"Cuda compilation tools, release 13.0, V13.0.88"
        /*0030*/ 	.string	"Build cuda_13.0.r13.0/compiler.36424714_0"
        /*0030*/ 	.string	"-arch sm_100 -m 64 "



//--------------------- .note.nv.cuinfo           --------------------------
	.section	.note.nv.cuinfo,"",@"SHT_NOTE"
	.sectionflags	@"SHF_NOTE_NV_CUINFO"
        /*0018*/ 	.short	0x0002
        /*001a*/ 	.short	0x0064
        /*001c*/ 	.short	0x0082
	.zero		2


//--------------------- .nv.info                  --------------------------
	.section	.nv.info,"",@"SHT_CUDA_INFO"
	.align	4


	//----- nvinfo : EIATTR_REGCOUNT
	.align		4
        /*0000*/ 	.byte	0x04, 0x2f
        /*0002*/ 	.short	(.L_1 - .L_0)
	.align		4
.L_0:
        /*0004*/ 	.word	index@(_Z4demoPi)
        /*0008*/ 	.word	0x00000008


	//----- nvinfo : EIATTR_FRAME_SIZE
	.align		4
.L_1:
        /*000c*/ 	.byte	0x04, 0x11
        /*000e*/ 	.short	(.L_3 - .L_2)
	.align		4
.L_2:
        /*0010*/ 	.word	index@(_Z4demoPi)
        /*0014*/ 	.word	0x00000000


	//----- nvinfo : EIATTR_MIN_STACK_SIZE
	.align		4
.L_3:
        /*0018*/ 	.byte	0x04, 0x12
        /*001a*/ 	.short	(.L_5 - .L_4)
	.align		4
.L_4:
        /*001c*/ 	.word	index@(_Z4demoPi)
        /*0020*/ 	.word	0x00000000
.L_5:


//--------------------- .nv.compat                --------------------------
	.section	.nv.compat,"",@"SHT_CUDA_COMPAT_INFO"
	.align	4
        /*0000*/ 	.byte	0x02, 0x09, 0x00, 0x00, 0x02, 0x02, 0x01, 0x00, 0x02, 0x05, 0x05, 0x00, 0x03, 0x07, 0x01, 0x01
        /*0010*/ 	.byte	0x02, 0x03, 0x00, 0x00, 0x02, 0x06, 0x01, 0x00, 0x04, 0x0b, 0x08, 0x00, 0x09, 0x00, 0x00, 0x00
        /*0020*/ 	.byte	0x00, 0x00, 0x00, 0x00


//--------------------- .nv.info._Z4demoPi        --------------------------
	.section	.nv.info._Z4demoPi,"",@"SHT_CUDA_INFO"
	.sectionflags	@""
	.align	4


	//----- nvinfo : EIATTR_CUDA_API_VERSION
	.align		4
        /*0000*/ 	.byte	0x04, 0x37
        /*0002*/ 	.short	(.L_7 - .L_6)
.L_6:
        /*0004*/ 	.word	0x00000082


	//----- nvinfo : EIATTR_KPARAM_INFO
	.align		4
.L_7:
        /*0008*/ 	.byte	0x04, 0x17
        /*000a*/ 	.short	(.L_9 - .L_8)
.L_8:
        /*000c*/ 	.word	0x00000000
        /*0010*/ 	.short	0x0000
        /*0012*/ 	.short	0x0000
        /*0014*/ 	.byte	0x00, 0xf5, 0x21, 0x00


	//----- nvinfo : EIATTR_SPARSE_MMA_MASK
	.align		4
.L_9:
        /*0018*/ 	.byte	0x03, 0x50
        /*001a*/ 	.short	0x0000


	//----- nvinfo : EIATTR_MAXREG_COUNT
	.align		4
        /*001c*/ 	.byte	0x03, 0x1b
        /*001e*/ 	.short	0x00ff


	//----- nvinfo : EIATTR_MERCURY_ISA_VERSION
	.align		4
        /*0020*/ 	.byte	0x03, 0x5f
        /*0022*/ 	.short	0x0101


	//----- nvinfo : EIATTR_VRC_CTA_INIT_COUNT
	.align		4
        /*0024*/ 	.byte	0x02, 0x4a
	.zero		1
	.zero		1


	//----- nvinfo : EIATTR_EXIT_INSTR_OFFSETS
	.align		4
        /*0028*/ 	.byte	0x04, 0x1c
        /*002a*/ 	.short	(.L_11 - .L_10)


	//   ....[0]....
.L_10:
        /*002c*/ 	.word	0x00000080


	//----- nvinfo : EIATTR_CBANK_PARAM_SIZE
	.align		4
.L_11:
        /*0030*/ 	.byte	0x03, 0x19
        /*0032*/ 	.short	0x0008


	//----- nvinfo : EIATTR_PARAM_CBANK
	.align		4
        /*0034*/ 	.byte	0x04, 0x0a
        /*0036*/ 	.short	(.L_13 - .L_12)
	.align		4
.L_12:
        /*0038*/ 	.word	index@(.nv.constant0._Z4demoPi)
        /*003c*/ 	.short	0x0380
        /*003e*/ 	.short	0x0008


	//----- nvinfo : EIATTR_SW_WAR
	.align		4
.L_13:
        /*0040*/ 	.byte	0x04, 0x36
        /*0042*/ 	.short	(.L_15 - .L_14)
.L_14:
        /*0044*/ 	.word	0x00000008
.L_15:


//--------------------- .nv.callgraph             --------------------------
	.section	.nv.callgraph,"",@"SHT_CUDA_CALLGRAPH"
	.align	4
	.sectionentsize	8
	.align		4
        /*0000*/ 	.word	0x00000000
	.align		4
        /*0004*/ 	.word	0xffffffff
	.align		4
        /*0008*/ 	.word	0x00000000
	.align		4
        /*000c*/ 	.word	0xfffffffe
	.align		4
        /*0010*/ 	.word	0x00000000
	.align		4
        /*0014*/ 	.word	0xfffffffd
	.align		4
        /*0018*/ 	.word	0x00000000
	.align		4
        /*001c*/ 	.word	0xfffffffc


//--------------------- .text._Z4demoPi           --------------------------
	.section	.text._Z4demoPi,"ax",@progbits
	.align	128
        .global         _Z4demoPi
        .type           _Z4demoPi,@function
        .size           _Z4demoPi,(.L_x_1 - _Z4demoPi)
        .other          _Z4demoPi,@"STO_CUDA_ENTRY STV_DEFAULT"
_Z4demoPi:
.text._Z4demoPi:
[----:B------:R-:W-:Y:S01]  /*0000*/  LDC R1, c[0x0][0x37c] ;  /* 0x0000df00ff017b82 */ /* 0x000fe20000000800 */
[----:B------:R-:W0:Y:S07]  /*0010*/  S2R R5, SR_TID.X ;  /* 0x0000000000057919 */ /* 0x000e2e0000002100 */
[----:B------:R-:W0:Y:S01]  /*0020*/  LDC.64 R2, c[0x0][0x380] ;  /* 0x0000e000ff027b82 */ /* 0x000e220000000a00 */
[----:B------:R-:W1:Y:S01]  /*0030*/  LDCU.64 UR4, c[0x0][0x358] ;  /* 0x00006b00ff0477ac */ /* 0x000e620008000a00 */
[----:B0-----:R-:W-:-:S05]  /*0040*/  IMAD.WIDE.U32 R2, R5, 0x4, R2 ;  /* 0x0000000405027825 */ /* 0x001fca00078e0002 */
[----:B-1----:R-:W2:Y:S02]  /*0050*/  LDG.E R0, desc[UR4][R2.64] ;  /* 0x0000000402007981 */ /* 0x002ea4000c1e1900 */
[----:B--2---:R-:W-:-:S05]  /*0060*/  IADD3 R5, PT, PT, R0, R5, RZ ;  /* 0x0000000500057210 */ /* 0x004fca0007ffe0ff */
[----:B------:R-:W-:Y:S01]  /*0070*/  STG.E desc[UR4][R2.64], R5 ;  /* 0x0000000502007986 */ /* 0x000fe2000c101904 */
[----:B------:R-:W-:Y:S05]  /*0080*/  EXIT ;  /* 0x000000000000794d */ /* 0x000fea0003800000 */
.L_x_0:
[----:B------:R-:W-:-:S00]  /*0090*/  BRA `(.L_x_0) ;  /* 0xfffffffc00fc7947 */ /* 0x000fc0000383ffff */
[----:B------:R-:W-:-:S00]  /*00a0*/  NOP ;  /* 0x0000000000007918 */ /* 0x000fc00000000000 */
        /* <DEDUP_REMOVED lines=13> */
.L_x_1:


//--------------------- .nv.shared.reserved.0     --------------------------
	.section	.nv.shared.reserved.0,"aw",@nobits
	.weak		__nv_reservedSMEM_offset_0_alias
	.size		__nv_reservedSMEM_offset_0_alias, 0, 64
	.other		__nv_reservedSMEM_offset_0_alias,@"STO_CUDA_RESERVED_SHARED STV_DEFAULT"
__nv_reservedSMEM_offset_0_alias:
	.zero		0
	.zero		64


//--------------------- .nv.constant0._Z4demoPi   --------------------------
	.section	.nv.constant0._Z4demoPi,"a",@progbits
	.sectionflags	@""
	.align	4
.nv.constant0._Z4demoPi:
	.zero		904


//--------------------- SYMBOLS --------------------------

	.type		.nv.reservedSmem.offset0,@object
	.size		.nv.reservedSmem.offset0,0x4
